	.headerflags	@"EF_CUDA_TEXMODE_UNIFIED EF_CUDA_64BIT_ADDRESS EF_CUDA_ACCELERATORS EF_CUDA_SM90 EF_CUDA_VIRTUAL_SM(EF_CUDA_SM90)"
	.elftype	@"ET_EXEC"


//--------------------- .nv.info                  --------------------------
	.section	.nv.info,"",@"SHT_CUDA_INFO"
	.align	4


	//----- nvinfo : EIATTR_REGCOUNT
	.align		4
        /*0000*/ 	.byte	0x04, 0x2f
        /*0002*/ 	.short	(.L_1 - .L_0)
	.align		4
.L_0:
        /*0004*/ 	.word	index@(triton_poi_fused_add_mul_relu_rsub_sigmoid_threshold_backward_0)
        /*0008*/ 	.word	0x00000011


	//----- nvinfo : EIATTR_MIN_STACK_SIZE
	.align		4
.L_1:
        /*000c*/ 	.byte	0x04, 0x12
        /*000e*/ 	.short	(.L_3 - .L_2)
	.align		4
.L_2:
        /*0010*/ 	.word	index@(triton_poi_fused_add_mul_relu_rsub_sigmoid_threshold_backward_0)
        /*0014*/ 	.word	0x00000000


	//----- nvinfo : EIATTR_FRAME_SIZE
	.align		4
.L_3:
        /*0018*/ 	.byte	0x04, 0x11
        /*001a*/ 	.short	(.L_5 - .L_4)
	.align		4
.L_4:
        /*001c*/ 	.word	index@(triton_poi_fused_add_mul_relu_rsub_sigmoid_threshold_backward_0)
        /*0020*/ 	.word	0x00000000


	//----- nvinfo : EIATTR_MIN_STACK_SIZE
	.align		4
.L_5:
        /*0024*/ 	.byte	0x04, 0x12
        /*0026*/ 	.short	(.L_7 - .L_6)
	.align		4
.L_6:
        /*0028*/ 	.word	index@(triton_poi_fused_add_mul_relu_rsub_sigmoid_threshold_backward_0)
        /*002c*/ 	.word	0x00000000
.L_7:


//--------------------- .nv.info.triton_poi_fused_add_mul_relu_rsub_sigmoid_threshold_backward_0 --------------------------
	.section	.nv.info.triton_poi_fused_add_mul_relu_rsub_sigmoid_threshold_backward_0,"",@"SHT_CUDA_INFO"
	.sectionflags	@""
	.align	4


	//----- nvinfo : EIATTR_CUDA_API_VERSION
	.align		4
        /*0000*/ 	.byte	0x04, 0x37
        /*0002*/ 	.short	(.L_9 - .L_8)
.L_8:
        /*0004*/ 	.word	0x0000007c


	//----- nvinfo : EIATTR_KPARAM_INFO
	.align		4
.L_9:
        /*0008*/ 	.byte	0x04, 0x17
        /*000a*/ 	.short	(.L_11 - .L_10)
.L_10:
        /*000c*/ 	.word	0x00000000
        /*0010*/ 	.short	0x0006
        /*0012*/ 	.short	0x0030
        /*0014*/ 	.byte	0x00, 0xf0, 0x11, 0x00


	//----- nvinfo : EIATTR_KPARAM_INFO
	.align		4
.L_11:
        /*0018*/ 	.byte	0x04, 0x17
        /*001a*/ 	.short	(.L_13 - .L_12)
.L_12:
        /*001c*/ 	.word	0x00000000
        /*0020*/ 	.short	0x0005
        /*0022*/ 	.short	0x0028
        /*0024*/ 	.byte	0x00, 0xf4, 0x21, 0x00


	//----- nvinfo : EIATTR_KPARAM_INFO
	.align		4
.L_13:
        /*0028*/ 	.byte	0x04, 0x17
        /*002a*/ 	.short	(.L_15 - .L_14)
.L_14:
        /*002c*/ 	.word	0x00000000
        /*0030*/ 	.short	0x0004
        /*0032*/ 	.short	0x0020
        /*0034*/ 	.byte	0x00, 0xf4, 0x21, 0x00


	//----- nvinfo : EIATTR_KPARAM_INFO
	.align		4
.L_15:
        /*0038*/ 	.byte	0x04, 0x17
        /*003a*/ 	.short	(.L_17 - .L_16)
.L_16:
        /*003c*/ 	.word	0x00000000
        /*0040*/ 	.short	0x0003
        /*0042*/ 	.short	0x0018
        /*0044*/ 	.byte	0x00, 0xf4, 0x21, 0x00


	//----- nvinfo : EIATTR_KPARAM_INFO
	.align		4
.L_17:
        /*0048*/ 	.byte	0x04, 0x17
        /*004a*/ 	.short	(.L_19 - .L_18)
.L_18:
        /*004c*/ 	.word	0x00000000
        /*0050*/ 	.short	0x0002
        /*0052*/ 	.short	0x0010
        /*0054*/ 	.byte	0x00, 0xf4, 0x21, 0x00


	//----- nvinfo : EIATTR_KPARAM_INFO
	.align		4
.L_19:
        /*0058*/ 	.byte	0x04, 0x17
        /*005a*/ 	.short	(.L_21 - .L_20)
.L_20:
        /*005c*/ 	.word	0x00000000
        /*0060*/ 	.short	0x0001
        /*0062*/ 	.short	0x0008
        /*0064*/ 	.byte	0x00, 0xf4, 0x21, 0x00


	//----- nvinfo : EIATTR_KPARAM_INFO
	.align		4
.L_21:
        /*0068*/ 	.byte	0x04, 0x17
        /*006a*/ 	.short	(.L_23 - .L_22)
.L_22:
        /*006c*/ 	.word	0x00000000
        /*0070*/ 	.short	0x0000
        /*0072*/ 	.short	0x0000
        /*0074*/ 	.byte	0x00, 0xf4, 0x21, 0x00


	//----- nvinfo : EIATTR_SPARSE_MMA_MASK
	.align		4
.L_23:
        /*0078*/ 	.byte	0x03, 0x50
        /*007a*/ 	.short	0x0000


	//----- nvinfo : EIATTR_MAXREG_COUNT
	.align		4
        /*007c*/ 	.byte	0x03, 0x1b
        /*007e*/ 	.short	0x00ff


	//----- nvinfo : EIATTR_EXIT_INSTR_OFFSETS
	.align		4
        /*0080*/ 	.byte	0x04, 0x1c
        /*0082*/ 	.short	(.L_25 - .L_24)


	//   ....[0]....
.L_24:
        /*0084*/ 	.word	0x00000450


	//   ....[1]....
        /*0088*/ 	.word	0x00000470


	//----- nvinfo : EIATTR_REQNTID
	.align		4
.L_25:
        /*008c*/ 	.byte	0x04, 0x10
        /*008e*/ 	.short	(.L_27 - .L_26)
.L_26:
        /*0090*/ 	.word	0x00000080
        /*0094*/ 	.word	0x00000001
        /*0098*/ 	.word	0x00000001


	//----- nvinfo : EIATTR_CBANK_PARAM_SIZE
	.align		4
.L_27:
        /*009c*/ 	.byte	0x03, 0x19
        /*009e*/ 	.short	0x0034


	//----- nvinfo : EIATTR_PARAM_CBANK
	.align		4
        /*00a0*/ 	.byte	0x04, 0x0a
        /*00a2*/ 	.short	(.L_29 - .L_28)
	.align		4
.L_28:
        /*00a4*/ 	.word	index@(.nv.constant0.triton_poi_fused_add_mul_relu_rsub_sigmoid_threshold_backward_0)
        /*00a8*/ 	.short	0x0210
        /*00aa*/ 	.short	0x0034


	//----- nvinfo : EIATTR_SW_WAR
	.align		4
.L_29:
        /*00ac*/ 	.byte	0x04, 0x36
        /*00ae*/ 	.short	(.L_31 - .L_30)
.L_30:
        /*00b0*/ 	.word	0x00000008
.L_31:


//--------------------- .nv.callgraph             --------------------------
	.section	.nv.callgraph,"",@"SHT_CUDA_CALLGRAPH"
	.align	4
	.sectionentsize	8
	.align		4
        /*0000*/ 	.word	0x00000000
	.align		4
        /*0004*/ 	.word	0xffffffff
	.align		4
        /*0008*/ 	.word	0x00000000
	.align		4
        /*000c*/ 	.word	0xfffffffe
	.align		4
        /*0010*/ 	.word	0x00000000
	.align		4
        /*0014*/ 	.word	0xfffffffd
	.align		4
        /*0018*/ 	.word	0x00000000
	.align		4
        /*001c*/ 	.word	0xfffffffc


//--------------------- .text.triton_poi_fused_add_mul_relu_rsub_sigmoid_threshold_backward_0 --------------------------
	.section	.text.triton_poi_fused_add_mul_relu_rsub_sigmoid_threshold_backward_0,"ax",@progbits
	.align	128
        .global         triton_poi_fused_add_mul_relu_rsub_sigmoid_threshold_backward_0
        .type           triton_poi_fused_add_mul_relu_rsub_sigmoid_threshold_backward_0,@function
        .size           triton_poi_fused_add_mul_relu_rsub_sigmoid_threshold_backward_0,(.L_x_1 - triton_poi_fused_add_mul_relu_rsub_sigmoid_threshold_backward_0)
        .other          triton_poi_fused_add_mul_relu_rsub_sigmoid_threshold_backward_0,@"STO_CUDA_ENTRY STV_DEFAULT"
triton_poi_fused_add_mul_relu_rsub_sigmoid_threshold_backward_0:
.text.triton_poi_fused_add_mul_relu_rsub_sigmoid_threshold_backward_0:
[----:B------:R-:W0:Y:S02]  /*0000*/  LDC R1, c[0x0][0x28] ;  /* 0x00000a00ff017b82 */ /* 0x000e240000000800 */
[----:B------:R-:W1:Y:S01]  /*0010*/  S2R R0, SR_TID.X ;  /* 0x0000000000007919 */ /* 0x000e620000002100 */
[----:B------:R-:W2:Y:S01]  /*0020*/  LDC.64 R6, c[0x0][0x210] ;  /* 0x00008400ff067b82 */ /* 0x000ea20000000a00 */
[----:B------:R-:W-:Y:S01]  /*0030*/  CS2R R12, SRZ ;  /* 0x00000000000c7805 */ /* 0x000fe2000001ff00 */
[----:B------:R-:W-:Y:S01]  /*0040*/  ULDC.64 UR4, c[0x0][0x208] ;  /* 0x0000820000047ab9 */ /* 0x000fe20000000a00 */
[----:B------:R-:W3:Y:S05]  /*0050*/  S2R R3, SR_CTAID.X ;  /* 0x0000000000037919 */ /* 0x000eea0000002500 */
[----:B------:R-:W4:Y:S08]  /*0060*/  LDC.64 R10, c[0x0][0x220] ;  /* 0x00008800ff0a7b82 */ /* 0x000f300000000a00 */
[----:B------:R-:W5:Y:S01]  /*0070*/  LDC.64 R8, c[0x0][0x218] ;  /* 0x00008600ff087b82 */ /* 0x000f620000000a00 */
[----:B------:R-:W-:Y:S01]  /*0080*/  CS2R R4, SRZ ;  /* 0x0000000000047805 */ /* 0x000fe2000001ff00 */
[----:B------:R-:W-:Y:S01]  /*0090*/  ULDC.64 UR6, c[0x0][0x238] ;  /* 0x00008e0000067ab9 */ /* 0x000fe20000000a00 */
[----:B-1----:R-:W-:-:S04]  /*00a0*/  SHF.L.U32 R0, R0, 0x1, RZ ;  /* 0x0000000100007819 */ /* 0x002fc800000006ff */
[----:B------:R-:W-:-:S04]  /*00b0*/  LOP3.LUT R0, R0, 0xfe, RZ, 0xc0, !PT ;  /* 0x000000fe00007812 */ /* 0x000fc800078ec0ff */
[----:B---3--:R-:W-:-:S04]  /*00c0*/  LEA R0, R3, R0, 0x8 ;  /* 0x0000000003007211 */ /* 0x008fc800078e40ff */
[C---:B------:R-:W-:Y:S01]  /*00d0*/  ISETP.GE.AND P0, PT, R0.reuse, 0x100, PT ;  /* 0x000001000000780c */ /* 0x040fe20003f06270 */
[----:B--2---:R-:W-:-:S12]  /*00e0*/  IMAD.WIDE R6, R0, 0x4, R6 ;  /* 0x0000000400067825 */ /* 0x004fd800078e0206 */
[----:B------:R-:W2:Y:S01]  /*00f0*/  @!P0 LDG.E.64 R12, desc[UR4][R6.64] ;  /* 0x00000004060c8981 */ /* 0x000ea2000c1e1b00 */
[----:B------:R-:W-:Y:S01]  /*0100*/  CS2R R2, SRZ ;  /* 0x0000000000027805 */ /* 0x000fe2000001ff00 */
[----:B----4-:R-:W-:-:S04]  /*0110*/  IMAD.WIDE R10, R0, 0x4, R10 ;  /* 0x00000004000a7825 */ /* 0x010fc800078e020a */
[----:B-----5:R-:W-:Y:S01]  /*0120*/  IMAD.WIDE R8, R0, 0x4, R8 ;  /* 0x0000000400087825 */ /* 0x020fe200078e0208 */
[----:B------:R-:W3:Y:S04]  /*0130*/  @!P0 LDG.E.64 R2, desc[UR4][R10.64] ;  /* 0x000000040a028981 */ /* 0x000ee8000c1e1b00 */
[----:B------:R1:W4:Y:S02]  /*0140*/  @!P0 LDG.E.64 R4, desc[UR4][R8.64] ;  /* 0x0000000408048981 */ /* 0x000324000c1e1b00 */
[----:B-1----:R-:W-:Y:S01]  /*0150*/  HFMA2.MMA R9, -RZ, RZ, 1.625, 0 ;  /* 0x3e800000ff097435 */ /* 0x002fe200000001ff */
[----:B--2---:R-:W-:Y:S01]  /*0160*/  FADD R13, RZ, -R13 ;  /* 0x8000000dff0d7221 */ /* 0x004fe20000000000 */
[----:B------:R-:W-:-:S03]  /*0170*/  FADD R12, RZ, -R12 ;  /* 0x8000000cff0c7221 */ /* 0x000fc60000000000 */
[----:B------:R-:W-:Y:S01]  /*0180*/  FMUL R13, R13, 1.4426950216293334961 ;  /* 0x3fb8aa3b0d0d7820 */ /* 0x000fe20000400000 */
[----:B------:R-:W-:-:S04]  /*0190*/  FMUL R12, R12, 1.4426950216293334961 ;  /* 0x3fb8aa3b0c0c7820 */ /* 0x000fc80000400000 */
[----:B------:R-:W-:Y:S02]  /*01a0*/  FSETP.GEU.AND P2, PT, R13, -126, PT ;  /* 0xc2fc00000d00780b */ /* 0x000fe40003f4e000 */
[----:B------:R-:W-:-:S11]  /*01b0*/  FSETP.GEU.AND P1, PT, R12, -126, PT ;  /* 0xc2fc00000c00780b */ /* 0x000fd60003f2e000 */
[----:B------:R-:W-:Y:S02]  /*01c0*/  @!P2 FMUL R13, R13, 0.5 ;  /* 0x3f0000000d0da820 */ /* 0x000fe40000400000 */
[----:B------:R-:W-:Y:S02]  /*01d0*/  @!P1 FMUL R12, R12, 0.5 ;  /* 0x3f0000000c0c9820 */ /* 0x000fe40000400000 */
[----:B------:R-:W1:Y:S08]  /*01e0*/  MUFU.EX2 R7, R13 ;  /* 0x0000000d00077308 */ /* 0x000e700000000800 */
[----:B------:R-:W2:Y:S01]  /*01f0*/  MUFU.EX2 R6, R12 ;  /* 0x0000000c00067308 */ /* 0x000ea20000000800 */
[----:B-1----:R-:W-:-:S04]  /*0200*/  @!P2 FMUL R7, R7, R7 ;  /* 0x000000070707a220 */ /* 0x002fc80000400000 */
[----:B------:R-:W-:Y:S01]  /*0210*/  FADD R11, R7, 1 ;  /* 0x3f800000070b7421 */ /* 0x000fe20000000000 */
[----:B--2---:R-:W-:-:S04]  /*0220*/  @!P1 FMUL R6, R6, R6 ;  /* 0x0000000606069220 */ /* 0x004fc80000400000 */
[----:B------:R-:W-:Y:S01]  /*0230*/  FSETP.GT.AND P2, PT, R11, 8.50705917302346158658e+37, PT ;  /* 0x7e8000000b00780b */ /* 0x000fe20003f44000 */
[----:B------:R-:W-:-:S03]  /*0240*/  FADD R10, R6, 1 ;  /* 0x3f800000060a7421 */ /* 0x000fc60000000000 */
[----:B------:R-:W-:Y:S02]  /*0250*/  FSEL R6, R9, 1, P2 ;  /* 0x3f80000009067808 */ /* 0x000fe40001000000 */
[----:B------:R-:W-:-:S04]  /*0260*/  FSETP.GT.AND P1, PT, R10, 8.50705917302346158658e+37, PT ;  /* 0x7e8000000a00780b */ /* 0x000fc80003f24000 */
[----:B------:R-:W-:-:S03]  /*0270*/  FSEL R9, R9, 1, P1 ;  /* 0x3f80000009097808 */ /* 0x000fc60000800000 */
[----:B------:R-:W-:-:S06]  /*0280*/  @P2 FMUL R11, R11, 0.25 ;  /* 0x3e8000000b0b2820 */ /* 0x000fcc0000400000 */
[----:B------:R-:W1:Y:S01]  /*0290*/  MUFU.RCP R11, R11 ;  /* 0x0000000b000b7308 */ /* 0x000e620000001000 */
[----:B------:R-:W-:-:S07]  /*02a0*/  @P1 FMUL R10, R10, 0.25 ;  /* 0x3e8000000a0a1820 */ /* 0x000fce0000400000 */
[----:B------:R-:W2:Y:S01]  /*02b0*/  MUFU.RCP R10, R10 ;  /* 0x0000000a000a7308 */ /* 0x000ea20000001000 */
[----:B-1----:R-:W-:Y:S02]  /*02c0*/  FMUL R12, R11, R6 ;  /* 0x000000060b0c7220 */ /* 0x002fe40000400000 */
[----:B------:R-:W1:Y:S02]  /*02d0*/  LDC.64 R6, c[0x0][0x228] ;  /* 0x00008a00ff067b82 */ /* 0x000e640000000a00 */
[----:B------:R-:W-:Y:S01]  /*02e0*/  FADD R14, -R12, 1 ;  /* 0x3f8000000c0e7421 */ /* 0x000fe20000000100 */
[----:B--2---:R-:W-:-:S03]  /*02f0*/  FMUL R13, R10, R9 ;  /* 0x000000090a0d7220 */ /* 0x004fc60000400000 */
[----:B---3--:R-:W-:Y:S02]  /*0300*/  FMUL R3, R14, R3 ;  /* 0x000000030e037220 */ /* 0x008fe40000400000 */
[----:B------:R-:W2:Y:S01]  /*0310*/  LDC.64 R8, c[0x0][0x230] ;  /* 0x00008c00ff087b82 */ /* 0x000ea20000000a00 */
[----:B------:R-:W-:-:S04]  /*0320*/  FADD R11, -R13, 1 ;  /* 0x3f8000000d0b7421 */ /* 0x000fc80000000100 */
[----:B------:R-:W-:Y:S01]  /*0330*/  FMUL R2, R11, R2 ;  /* 0x000000020b027220 */ /* 0x000fe20000400000 */
[----:B----4-:R-:W-:-:S03]  /*0340*/  FFMA R11, R12, R5, R3 ;  /* 0x000000050c0b7223 */ /* 0x010fc60000000003 */
[----:B------:R-:W-:Y:S02]  /*0350*/  FFMA R10, R13, R4, R2 ;  /* 0x000000040d0a7223 */ /* 0x000fe40000000002 */
[----:B------:R-:W-:-:S03]  /*0360*/  FSETP.GEU.AND P1, PT, R11, RZ, PT ;  /* 0x000000ff0b00720b */ /* 0x000fc60003f2e000 */
[----:B------:R-:W-:Y:S01]  /*0370*/  FSETP.GEU.AND P2, PT, R10, RZ, PT ;  /* 0x000000ff0a00720b */ /* 0x000fe20003f4e000 */
[----:B-1----:R-:W-:Y:S01]  /*0380*/  IMAD.WIDE R6, R0, 0x4, R6 ;  /* 0x0000000400067825 */ /* 0x002fe200078e0206 */
[----:B------:R-:W-:Y:S02]  /*0390*/  FSEL R13, R11, RZ, P1 ;  /* 0x000000ff0b0d7208 */ /* 0x000fe40000800000 */
[----:B------:R-:W-:Y:S02]  /*03a0*/  FSEL R12, R10, RZ, P2 ;  /* 0x000000ff0a0c7208 */ /* 0x000fe40001000000 */
[----:B------:R-:W-:Y:S01]  /*03b0*/  FSETP.GTU.AND P2, PT, R13, RZ, PT ;  /* 0x000000ff0d00720b */ /* 0x000fe20003f4c000 */
[----:B------:R1:W-:Y:S01]  /*03c0*/  @!P0 STG.E.64 desc[UR4][R6.64], R10 ;  /* 0x0000000a06008986 */ /* 0x0003e2000c101b04 */
[----:B------:R-:W-:Y:S01]  /*03d0*/  FSETP.GTU.AND P3, PT, R12, RZ, PT ;  /* 0x000000ff0c00720b */ /* 0x000fe20003f6c000 */
[----:B--2---:R-:W-:Y:S01]  /*03e0*/  IMAD.WIDE R2, R0, 0x4, R8 ;  /* 0x0000000400027825 */ /* 0x004fe200078e0208 */
[----:B------:R-:W-:-:S02]  /*03f0*/  IADD3 R4, P1, R0, UR6, RZ ;  /* 0x0000000600047c10 */ /* 0x000fc4000ff3e0ff */
[----:B------:R-:W-:Y:S02]  /*0400*/  SEL R9, RZ, 0x100, P2 ;  /* 0x00000100ff097807 */ /* 0x000fe40001000000 */
[----:B------:R-:W-:Y:S01]  /*0410*/  SEL R8, RZ, 0x1, P3 ;  /* 0x00000001ff087807 */ /* 0x000fe20001800000 */
[----:B------:R1:W-:Y:S01]  /*0420*/  @!P0 STG.E.64 desc[UR4][R2.64], R12 ;  /* 0x0000000c02008986 */ /* 0x0003e2000c101b04 */
[----:B------:R-:W-:Y:S02]  /*0430*/  LEA.HI.X.SX32 R5, R0, UR7, 0x1, P1 ;  /* 0x0000000700057c11 */ /* 0x000fe400088f0eff */
[----:B------:R-:W-:Y:S01]  /*0440*/  IADD3 R9, R8, R9, RZ ;  /* 0x0000000908097210 */ /* 0x000fe20007ffe0ff */
[----:B------:R-:W-:Y:S06]  /*0450*/  @P0 EXIT ;  /* 0x000000000000094d */ /* 0x000fec0003800000 */
[----:B------:R-:W-:Y:S01]  /*0460*/  STG.E.U16 desc[UR4][R4.64], R9 ;  /* 0x0000000904007986 */ /* 0x000fe2000c101504 */
[----:B------:R-:W-:Y:S05]  /*0470*/  EXIT ;  /* 0x000000000000794d */ /* 0x000fea0003800000 */
.L_x_0:
[----:B------:R-:W-:-:S00]  /*0480*/  BRA `(.L_x_0) ;  /* 0xfffffffc00fc7947 */ /* 0x000fc0000383ffff */
[----:B------:R-:W-:-:S00]  /*0490*/  NOP ;  /* 0x0000000000007918 */ /* 0x000fc00000000000 */
        /* <DEDUP_REMOVED lines=14> */
.L_x_1:


//--------------------- .nv.constant0.triton_poi_fused_add_mul_relu_rsub_sigmoid_threshold_backward_0 --------------------------
	.section	.nv.constant0.triton_poi_fused_add_mul_relu_rsub_sigmoid_threshold_backward_0,"a",@progbits
	.sectionflags	@""
	.align	4
.nv.constant0.triton_poi_fused_add_mul_relu_rsub_sigmoid_threshold_backward_0:
	.zero		580
